//
// Generated by NVIDIA NVVM Compiler
//
// Compiler Build ID: CL-36424714
// Cuda compilation tools, release 13.0, V13.0.88
// Based on NVVM 20.0.0
//

.version 9.0
.target sm_100
.address_size 64

	// .globl	_Z12strideDevicePfii

.visible .entry _Z12strideDevicePfii(
	.param .u64 .ptr .align 1 _Z12strideDevicePfii_param_0,
	.param .u32 _Z12strideDevicePfii_param_1,
	.param .u32 _Z12strideDevicePfii_param_2
)
{
	.reg .b32 	%r<7>;
	.reg .b32 	%f<3>;
	.reg .b64 	%rd<5>;

	ld.param.u64 	%rd1, [_Z12strideDevicePfii_param_0];
	ld.param.u32 	%r1, [_Z12strideDevicePfii_param_1];
	cvta.to.global.u64 	%rd2, %rd1;
	mov.u32 	%r2, %ntid.x;
	mov.u32 	%r3, %ctaid.x;
	mov.u32 	%r4, %tid.x;
	mad.lo.s32 	%r5, %r2, %r3, %r4;
	mul.lo.s32 	%r6, %r1, %r5;
	mul.wide.s32 	%rd3, %r6, 4;
	add.s64 	%rd4, %rd2, %rd3;
	ld.global.f32 	%f1, [%rd4];
	add.f32 	%f2, %f1, %f1;
	st.global.f32 	[%rd4], %f2;
	ret;

}


// ===== COMPILED SASS (sm_100) =====

	.target	sm_100

	.elftype	@"ET_EXEC"


//--------------------- .note.nv.tkinfo           --------------------------
	.section	.note.nv.tkinfo,"",@"SHT_NOTE"
	.sectionflags	@"SHF_NOTE_NV_TKINFO"
	.tkinfo
        /*0018*/ 	.word	0x00000002
        /*0030*/ 	.string	""
        /*0030*/ 	.string	"ptxas"
        /*0030*/ 	.string	"Cuda compilation tools, release 13.0, V13.0.88"
        /*0030*/ 	.string	"Build cuda_13.0.r13.0/compiler.36424714_0"
        /*0030*/ 	.string	"-arch sm_100 -m 64 "



//--------------------- .note.nv.cuinfo           --------------------------
	.section	.note.nv.cuinfo,"",@"SHT_NOTE"
	.sectionflags	@"SHF_NOTE_NV_CUINFO"
        /*0018*/ 	.short	0x0002
        /*001a*/ 	.short	0x0064
        /*001c*/ 	.short	0x0082
	.zero		2


//--------------------- .nv.info                  --------------------------
	.section	.nv.info,"",@"SHT_CUDA_INFO"
	.align	4


	//----- nvinfo : EIATTR_REGCOUNT
	.align		4
        /*0000*/ 	.byte	0x04, 0x2f
        /*0002*/ 	.short	(.L_1 - .L_0)
	.align		4
.L_0:
        /*0004*/ 	.word	index@(_Z12strideDevicePfii)
        /*0008*/ 	.word	0x00000008


	//----- nvinfo : EIATTR_FRAME_SIZE
	.align		4
.L_1:
        /*000c*/ 	.byte	0x04, 0x11
        /*000e*/ 	.short	(.L_3 - .L_2)
	.align		4
.L_2:
        /*0010*/ 	.word	index@(_Z12strideDevicePfii)
        /*0014*/ 	.word	0x00000000


	//----- nvinfo : EIATTR_MIN_STACK_SIZE
	.align		4
.L_3:
        /*0018*/ 	.byte	0x04, 0x12
        /*001a*/ 	.short	(.L_5 - .L_4)
	.align		4
.L_4:
        /*001c*/ 	.word	index@(_Z12strideDevicePfii)
        /*0020*/ 	.word	0x00000000
.L_5:


//--------------------- .nv.compat                --------------------------
	.section	.nv.compat,"",@"SHT_CUDA_COMPAT_INFO"
	.align	4
        /*0000*/ 	.byte	0x02, 0x09, 0x00, 0x00, 0x02, 0x02, 0x01, 0x00, 0x02, 0x05, 0x05, 0x00, 0x03, 0x07, 0x01, 0x01
        /*0010*/ 	.byte	0x02, 0x03, 0x00, 0x00, 0x02, 0x06, 0x01, 0x00, 0x04, 0x0b, 0x08, 0x00, 0x09, 0x00, 0x00, 0x00
        /*0020*/ 	.byte	0x00, 0x00, 0x00, 0x00


//--------------------- .nv.info._Z12strideDevicePfii --------------------------
	.section	.nv.info._Z12strideDevicePfii,"",@"SHT_CUDA_INFO"
	.sectionflags	@""
	.align	4


	//----- nvinfo : EIATTR_CUDA_API_VERSION
	.align		4
        /*0000*/ 	.byte	0x04, 0x37
        /*0002*/ 	.short	(.L_7 - .L_6)
.L_6:
        /*0004*/ 	.word	0x00000082


	//----- nvinfo : EIATTR_KPARAM_INFO
	.align		4
.L_7:
        /*0008*/ 	.byte	0x04, 0x17
        /*000a*/ 	.short	(.L_9 - .L_8)
.L_8:
        /*000c*/ 	.word	0x00000000
        /*0010*/ 	.short	0x0002
        /*0012*/ 	.short	0x000c
        /*0014*/ 	.byte	0x00, 0xf0, 0x11, 0x00


	//----- nvinfo : EIATTR_KPARAM_INFO
	.align		4
.L_9:
        /*0018*/ 	.byte	0x04, 0x17
        /*001a*/ 	.short	(.L_11 - .L_10)
.L_10:
        /*001c*/ 	.word	0x00000000
        /*0020*/ 	.short	0x0001
        /*0022*/ 	.short	0x0008
        /*0024*/ 	.byte	0x00, 0xf0, 0x11, 0x00


	//----- nvinfo : EIATTR_KPARAM_INFO
	.align		4
.L_11:
        /*0028*/ 	.byte	0x04, 0x17
        /*002a*/ 	.short	(.L_13 - .L_12)
.L_12:
        /*002c*/ 	.word	0x00000000
        /*0030*/ 	.short	0x0000
        /*0032*/ 	.short	0x0000
        /*0034*/ 	.byte	0x00, 0xf5, 0x21, 0x00


	//----- nvinfo : EIATTR_SPARSE_MMA_MASK
	.align		4
.L_13:
        /*0038*/ 	.byte	0x03, 0x50
        /*003a*/ 	.short	0x0000


	//----- nvinfo : EIATTR_MAXREG_COUNT
	.align		4
        /*003c*/ 	.byte	0x03, 0x1b
        /*003e*/ 	.short	0x00ff


	//----- nvinfo : EIATTR_MERCURY_ISA_VERSION
	.align		4
        /*0040*/ 	.byte	0x03, 0x5f
        /*0042*/ 	.short	0x0101


	//----- nvinfo : EIATTR_VRC_CTA_INIT_COUNT
	.align		4
        /*0044*/ 	.byte	0x02, 0x4a
	.zero		1
	.zero		1


	//----- nvinfo : EIATTR_EXIT_INSTR_OFFSETS
	.align		4
        /*0048*/ 	.byte	0x04, 0x1c
        /*004a*/ 	.short	(.L_15 - .L_14)


	//   ....[0]....
.L_14:
        /*004c*/ 	.word	0x000000d0


	//----- nvinfo : EIATTR_CBANK_PARAM_SIZE
	.align		4
.L_15:
        /*0050*/ 	.byte	0x03, 0x19
        /*0052*/ 	.short	0x0010


	//----- nvinfo : EIATTR_PARAM_CBANK
	.align		4
        /*0054*/ 	.byte	0x04, 0x0a
        /*0056*/ 	.short	(.L_17 - .L_16)
	.align		4
.L_16:
        /*0058*/ 	.word	index@(.nv.constant0._Z12strideDevicePfii)
        /*005c*/ 	.short	0x0380
        /*005e*/ 	.short	0x0010


	//----- nvinfo : EIATTR_SW_WAR
	.align		4
.L_17:
        /*0060*/ 	.byte	0x04, 0x36
        /*0062*/ 	.short	(.L_19 - .L_18)
.L_18:
        /*0064*/ 	.word	0x00000008
.L_19:


//--------------------- .nv.callgraph             --------------------------
	.section	.nv.callgraph,"",@"SHT_CUDA_CALLGRAPH"
	.align	4
	.sectionentsize	8
	.align		4
        /*0000*/ 	.word	0x00000000
	.align		4
        /*0004*/ 	.word	0xffffffff
	.align		4
        /*0008*/ 	.word	0x00000000
	.align		4
        /*000c*/ 	.word	0xfffffffe
	.align		4
        /*0010*/ 	.word	0x00000000
	.align		4
        /*0014*/ 	.word	0xfffffffd
	.align		4
        /*0018*/ 	.word	0x00000000
	.align		4
        /*001c*/ 	.word	0xfffffffc


//--------------------- .text._Z12strideDevicePfii --------------------------
	.section	.text._Z12strideDevicePfii,"ax",@progbits
	.align	128
        .global         _Z12strideDevicePfii
        .type           _Z12strideDevicePfii,@function
        .size           _Z12strideDevicePfii,(.L_x_1 - _Z12strideDevicePfii)
        .other          _Z12strideDevicePfii,@"STO_CUDA_ENTRY STV_DEFAULT"
_Z12strideDevicePfii:
.text._Z12strideDevicePfii:
[----:B------:R-:W-:Y:S01]  /*0000*/  LDC R1, c[0x0][0x37c] ;  /* 0x0000df00ff017b82 */ /* 0x000fe20000000800 */
[----:B------:R-:W0:Y:S01]  /*0010*/  S2R R0, SR_CTAID.X ;  /* 0x0000000000007919 */ /* 0x000e220000002500 */
[----:B------:R-:W0:Y:S06]  /*0020*/  LDCU UR6, c[0x0][0x360] ;  /* 0x00006c00ff0677ac */ /* 0x000e2c0008000800 */
[----:B------:R-:W1:Y:S01]  /*0030*/  LDC.64 R2, c[0x0][0x380] ;  /* 0x0000e000ff027b82 */ /* 0x000e620000000a00 */
[----:B------:R-:W0:Y:S01]  /*0040*/  S2R R5, SR_TID.X ;  /* 0x0000000000057919 */ /* 0x000e220000002100 */
[----:B------:R-:W2:Y:S01]  /*0050*/  LDCU UR7, c[0x0][0x388] ;  /* 0x00007100ff0777ac */ /* 0x000ea20008000800 */
[----:B------:R-:W3:Y:S01]  /*0060*/  LDCU.64 UR4, c[0x0][0x358] ;  /* 0x00006b00ff0477ac */ /* 0x000ee20008000a00 */
[----:B0-----:R-:W-:-:S04]  /*0070*/  IMAD R0, R0, UR6, R5 ;  /* 0x0000000600007c24 */ /* 0x001fc8000f8e0205 */
[----:B--2---:R-:W-:-:S04]  /*0080*/  IMAD R5, R0, UR7, RZ ;  /* 0x0000000700057c24 */ /* 0x004fc8000f8e02ff */
[----:B-1----:R-:W-:-:S05]  /*0090*/  IMAD.WIDE R2, R5, 0x4, R2 ;  /* 0x0000000405027825 */ /* 0x002fca00078e0202 */
[----:B---3--:R-:W2:Y:S02]  /*00a0*/  LDG.E R0, desc[UR4][R2.64] ;  /* 0x0000000402007981 */ /* 0x008ea4000c1e1900 */
[----:B--2---:R-:W-:-:S05]  /*00b0*/  FADD R5, R0, R0 ;  /* 0x0000000000057221 */ /* 0x004fca0000000000 */
[----:B------:R-:W-:Y:S01]  /*00c0*/  STG.E desc[UR4][R2.64], R5 ;  /* 0x0000000502007986 */ /* 0x000fe2000c101904 */
[----:B------:R-:W-:Y:S05]  /*00d0*/  EXIT ;  /* 0x000000000000794d */ /* 0x000fea0003800000 */
.L_x_0:
[----:B------:R-:W-:-:S00]  /*00e0*/  BRA `(.L_x_0) ;  /* 0xfffffffc00fc7947 */ /* 0x000fc0000383ffff */
[----:B------:R-:W-:-:S00]  /*00f0*/  NOP ;  /* 0x0000000000007918 */ /* 0x000fc00000000000 */
        /* <DEDUP_REMOVED lines=8> */
.L_x_1:


//--------------------- .nv.shared.reserved.0     --------------------------
	.section	.nv.shared.reserved.0,"aw",@nobits
	.weak		__nv_reservedSMEM_offset_0_alias
	.size		__nv_reservedSMEM_offset_0_alias, 0, 64
	.other		__nv_reservedSMEM_offset_0_alias,@"STO_CUDA_RESERVED_SHARED STV_DEFAULT"
__nv_reservedSMEM_offset_0_alias:
	.zero		0
	.zero		64


//--------------------- .nv.constant0._Z12strideDevicePfii --------------------------
	.section	.nv.constant0._Z12strideDevicePfii,"a",@progbits
	.sectionflags	@""
	.align	4
.nv.constant0._Z12strideDevicePfii:
	.zero		912


//--------------------- SYMBOLS --------------------------

	.type		.nv.reservedSmem.offset0,@object
	.size		.nv.reservedSmem.offset0,0x4
